//
// Generated by NVIDIA NVVM Compiler
//
// Compiler Build ID: CL-36424714
// Cuda compilation tools, release 13.0, V13.0.88
// Based on NVVM 20.0.0
//

.version 9.0
.target sm_100
.address_size 64

	// .globl	_Z21transposeMatrixDevicePKdPdjj

.visible .entry _Z21transposeMatrixDevicePKdPdjj(
	.param .u64 .ptr .align 1 _Z21transposeMatrixDevicePKdPdjj_param_0,
	.param .u64 .ptr .align 1 _Z21transposeMatrixDevicePKdPdjj_param_1,
	.param .u32 _Z21transposeMatrixDevicePKdPdjj_param_2,
	.param .u32 _Z21transposeMatrixDevicePKdPdjj_param_3
)
{
	.reg .b32 	%r<11>;
	.reg .b64 	%rd<9>;
	.reg .b64 	%fd<2>;

	ld.param.u64 	%rd1, [_Z21transposeMatrixDevicePKdPdjj_param_0];
	ld.param.u64 	%rd2, [_Z21transposeMatrixDevicePKdPdjj_param_1];
	ld.param.u32 	%r1, [_Z21transposeMatrixDevicePKdPdjj_param_2];
	ld.param.u32 	%r2, [_Z21transposeMatrixDevicePKdPdjj_param_3];
	cvta.to.global.u64 	%rd3, %rd2;
	cvta.to.global.u64 	%rd4, %rd1;
	mov.u32 	%r3, %ctaid.x;
	mov.u32 	%r4, %tid.x;
	mad.lo.s32 	%r5, %r1, %r3, %r4;
	mov.u32 	%r6, %ctaid.y;
	mov.u32 	%r7, %tid.y;
	mad.lo.s32 	%r8, %r1, %r6, %r7;
	mad.lo.s32 	%r9, %r8, %r2, %r5;
	mad.lo.s32 	%r10, %r5, %r2, %r8;
	mul.wide.s32 	%rd5, %r9, 8;
	add.s64 	%rd6, %rd4, %rd5;
	ld.global.f64 	%fd1, [%rd6];
	mul.wide.s32 	%rd7, %r10, 8;
	add.s64 	%rd8, %rd3, %rd7;
	st.global.f64 	[%rd8], %fd1;
	ret;

}


// ===== COMPILED SASS (sm_100) =====

	.target	sm_100

	.elftype	@"ET_EXEC"


//--------------------- .note.nv.tkinfo           --------------------------
	.section	.note.nv.tkinfo,"",@"SHT_NOTE"
	.sectionflags	@"SHF_NOTE_NV_TKINFO"
	.tkinfo
        /*0018*/ 	.word	0x00000002
        /*0030*/ 	.string	""
        /*0030*/ 	.string	"ptxas"
        /*0030*/ 	.string	"Cuda compilation tools, release 13.0, V13.0.88"
        /*0030*/ 	.string	"Build cuda_13.0.r13.0/compiler.36424714_0"
        /*0030*/ 	.string	"-arch sm_100 -m 64 "



//--------------------- .note.nv.cuinfo           --------------------------
	.section	.note.nv.cuinfo,"",@"SHT_NOTE"
	.sectionflags	@"SHF_NOTE_NV_CUINFO"
        /*0018*/ 	.short	0x0002
        /*001a*/ 	.short	0x0064
        /*001c*/ 	.short	0x0082
	.zero		2


//--------------------- .nv.info                  --------------------------
	.section	.nv.info,"",@"SHT_CUDA_INFO"
	.align	4


	//----- nvinfo : EIATTR_REGCOUNT
	.align		4
        /*0000*/ 	.byte	0x04, 0x2f
        /*0002*/ 	.short	(.L_1 - .L_0)
	.align		4
.L_0:
        /*0004*/ 	.word	index@(_Z21transposeMatrixDevicePKdPdjj)
        /*0008*/ 	.word	0x0000000c


	//----- nvinfo : EIATTR_FRAME_SIZE
	.align		4
.L_1:
        /*000c*/ 	.byte	0x04, 0x11
        /*000e*/ 	.short	(.L_3 - .L_2)
	.align		4
.L_2:
        /*0010*/ 	.word	index@(_Z21transposeMatrixDevicePKdPdjj)
        /*0014*/ 	.word	0x00000000


	//----- nvinfo : EIATTR_MIN_STACK_SIZE
	.align		4
.L_3:
        /*0018*/ 	.byte	0x04, 0x12
        /*001a*/ 	.short	(.L_5 - .L_4)
	.align		4
.L_4:
        /*001c*/ 	.word	index@(_Z21transposeMatrixDevicePKdPdjj)
        /*0020*/ 	.word	0x00000000
.L_5:


//--------------------- .nv.compat                --------------------------
	.section	.nv.compat,"",@"SHT_CUDA_COMPAT_INFO"
	.align	4
        /*0000*/ 	.byte	0x02, 0x09, 0x00, 0x00, 0x02, 0x02, 0x01, 0x00, 0x02, 0x05, 0x05, 0x00, 0x03, 0x07, 0x01, 0x01
        /*0010*/ 	.byte	0x02, 0x03, 0x00, 0x00, 0x02, 0x06, 0x01, 0x00, 0x04, 0x0b, 0x08, 0x00, 0x09, 0x00, 0x00, 0x00
        /*0020*/ 	.byte	0x00, 0x00, 0x00, 0x00


//--------------------- .nv.info._Z21transposeMatrixDevicePKdPdjj --------------------------
	.section	.nv.info._Z21transposeMatrixDevicePKdPdjj,"",@"SHT_CUDA_INFO"
	.sectionflags	@""
	.align	4


	//----- nvinfo : EIATTR_CUDA_API_VERSION
	.align		4
        /*0000*/ 	.byte	0x04, 0x37
        /*0002*/ 	.short	(.L_7 - .L_6)
.L_6:
        /*0004*/ 	.word	0x00000082


	//----- nvinfo : EIATTR_KPARAM_INFO
	.align		4
.L_7:
        /*0008*/ 	.byte	0x04, 0x17
        /*000a*/ 	.short	(.L_9 - .L_8)
.L_8:
        /*000c*/ 	.word	0x00000000
        /*0010*/ 	.short	0x0003
        /*0012*/ 	.short	0x0014
        /*0014*/ 	.byte	0x00, 0xf0, 0x11, 0x00


	//----- nvinfo : EIATTR_KPARAM_INFO
	.align		4
.L_9:
        /*0018*/ 	.byte	0x04, 0x17
        /*001a*/ 	.short	(.L_11 - .L_10)
.L_10:
        /*001c*/ 	.word	0x00000000
        /*0020*/ 	.short	0x0002
        /*0022*/ 	.short	0x0010
        /*0024*/ 	.byte	0x00, 0xf0, 0x11, 0x00


	//----- nvinfo : EIATTR_KPARAM_INFO
	.align		4
.L_11:
        /*0028*/ 	.byte	0x04, 0x17
        /*002a*/ 	.short	(.L_13 - .L_12)
.L_12:
        /*002c*/ 	.word	0x00000000
        /*0030*/ 	.short	0x0001
        /*0032*/ 	.short	0x0008
        /*0034*/ 	.byte	0x00, 0xf5, 0x21, 0x00


	//----- nvinfo : EIATTR_KPARAM_INFO
	.align		4
.L_13:
        /*0038*/ 	.byte	0x04, 0x17
        /*003a*/ 	.short	(.L_15 - .L_14)
.L_14:
        /*003c*/ 	.word	0x00000000
        /*0040*/ 	.short	0x0000
        /*0042*/ 	.short	0x0000
        /*0044*/ 	.byte	0x00, 0xf5, 0x21, 0x00


	//----- nvinfo : EIATTR_SPARSE_MMA_MASK
	.align		4
.L_15:
        /*0048*/ 	.byte	0x03, 0x50
        /*004a*/ 	.short	0x0000


	//----- nvinfo : EIATTR_MAXREG_COUNT
	.align		4
        /*004c*/ 	.byte	0x03, 0x1b
        /*004e*/ 	.short	0x00ff


	//----- nvinfo : EIATTR_MERCURY_ISA_VERSION
	.align		4
        /*0050*/ 	.byte	0x03, 0x5f
        /*0052*/ 	.short	0x0101


	//----- nvinfo : EIATTR_VRC_CTA_INIT_COUNT
	.align		4
        /*0054*/ 	.byte	0x02, 0x4a
	.zero		1
	.zero		1


	//----- nvinfo : EIATTR_EXIT_INSTR_OFFSETS
	.align		4
        /*0058*/ 	.byte	0x04, 0x1c
        /*005a*/ 	.short	(.L_17 - .L_16)


	//   ....[0]....
.L_16:
        /*005c*/ 	.word	0x00000110


	//----- nvinfo : EIATTR_CBANK_PARAM_SIZE
	.align		4
.L_17:
        /*0060*/ 	.byte	0x03, 0x19
        /*0062*/ 	.short	0x0018


	//----- nvinfo : EIATTR_PARAM_CBANK
	.align		4
        /*0064*/ 	.byte	0x04, 0x0a
        /*0066*/ 	.short	(.L_19 - .L_18)
	.align		4
.L_18:
        /*0068*/ 	.word	index@(.nv.constant0._Z21transposeMatrixDevicePKdPdjj)
        /*006c*/ 	.short	0x0380
        /*006e*/ 	.short	0x0018


	//----- nvinfo : EIATTR_SW_WAR
	.align		4
.L_19:
        /*0070*/ 	.byte	0x04, 0x36
        /*0072*/ 	.short	(.L_21 - .L_20)
.L_20:
        /*0074*/ 	.word	0x00000008
.L_21:


//--------------------- .nv.callgraph             --------------------------
	.section	.nv.callgraph,"",@"SHT_CUDA_CALLGRAPH"
	.align	4
	.sectionentsize	8
	.align		4
        /*0000*/ 	.word	0x00000000
	.align		4
        /*0004*/ 	.word	0xffffffff
	.align		4
        /*0008*/ 	.word	0x00000000
	.align		4
        /*000c*/ 	.word	0xfffffffe
	.align		4
        /*0010*/ 	.word	0x00000000
	.align		4
        /*0014*/ 	.word	0xfffffffd
	.align		4
        /*0018*/ 	.word	0x00000000
	.align		4
        /*001c*/ 	.word	0xfffffffc


//--------------------- .text._Z21transposeMatrixDevicePKdPdjj --------------------------
	.section	.text._Z21transposeMatrixDevicePKdPdjj,"ax",@progbits
	.align	128
        .global         _Z21transposeMatrixDevicePKdPdjj
        .type           _Z21transposeMatrixDevicePKdPdjj,@function
        .size           _Z21transposeMatrixDevicePKdPdjj,(.L_x_1 - _Z21transposeMatrixDevicePKdPdjj)
        .other          _Z21transposeMatrixDevicePKdPdjj,@"STO_CUDA_ENTRY STV_DEFAULT"
_Z21transposeMatrixDevicePKdPdjj:
.text._Z21transposeMatrixDevicePKdPdjj:
[----:B------:R-:W-:Y:S01]  /*0000*/  LDC R1, c[0x0][0x37c] ;  /* 0x0000df00ff017b82 */ /* 0x000fe20000000800 */
[----:B------:R-:W0:Y:S07]  /*0010*/  S2R R5, SR_TID.X ;  /* 0x0000000000057919 */ /* 0x000e2e0000002100 */
[----:B------:R-:W0:Y:S01]  /*0020*/  S2UR UR6, SR_CTAID.X ;  /* 0x00000000000679c3 */ /* 0x000e220000002500 */
[----:B------:R-:W1:Y:S01]  /*0030*/  LDCU.64 UR4, c[0x0][0x358] ;  /* 0x00006b00ff0477ac */ /* 0x000e620008000a00 */
[----:B------:R-:W2:Y:S06]  /*0040*/  S2R R7, SR_TID.Y ;  /* 0x0000000000077919 */ /* 0x000eac0000002200 */
[----:B------:R-:W0:Y:S08]  /*0050*/  LDC.64 R8, c[0x0][0x390] ;  /* 0x0000e400ff087b82 */ /* 0x000e300000000a00 */
[----:B------:R-:W2:Y:S08]  /*0060*/  S2UR UR7, SR_CTAID.Y ;  /* 0x00000000000779c3 */ /* 0x000eb00000002600 */
[----:B------:R-:W3:Y:S01]  /*0070*/  LDC.64 R2, c[0x0][0x380] ;  /* 0x0000e000ff027b82 */ /* 0x000ee20000000a00 */
[----:B0-----:R-:W-:-:S02]  /*0080*/  IMAD R0, R8, UR6, R5 ;  /* 0x0000000608007c24 */ /* 0x001fc4000f8e0205 */
[----:B--2---:R-:W-:-:S04]  /*0090*/  IMAD R6, R8, UR7, R7 ;  /* 0x0000000708067c24 */ /* 0x004fc8000f8e0207 */
[----:B------:R-:W-:-:S04]  /*00a0*/  IMAD R5, R6, R9, R0 ;  /* 0x0000000906057224 */ /* 0x000fc800078e0200 */
[----:B---3--:R-:W-:Y:S02]  /*00b0*/  IMAD.WIDE R2, R5, 0x8, R2 ;  /* 0x0000000805027825 */ /* 0x008fe400078e0202 */
[----:B------:R-:W0:Y:S04]  /*00c0*/  LDC.64 R4, c[0x0][0x388] ;  /* 0x0000e200ff047b82 */ /* 0x000e280000000a00 */
[----:B-1----:R-:W2:Y:S01]  /*00d0*/  LDG.E.64 R2, desc[UR4][R2.64] ;  /* 0x0000000402027981 */ /* 0x002ea2000c1e1b00 */
[----:B------:R-:W-:-:S04]  /*00e0*/  IMAD R7, R0, R9, R6 ;  /* 0x0000000900077224 */ /* 0x000fc800078e0206 */
[----:B0-----:R-:W-:-:S05]  /*00f0*/  IMAD.WIDE R4, R7, 0x8, R4 ;  /* 0x0000000807047825 */ /* 0x001fca00078e0204 */
[----:B--2---:R-:W-:Y:S01]  /*0100*/  STG.E.64 desc[UR4][R4.64], R2 ;  /* 0x0000000204007986 */ /* 0x004fe2000c101b04 */
[----:B------:R-:W-:Y:S05]  /*0110*/  EXIT ;  /* 0x000000000000794d */ /* 0x000fea0003800000 */
.L_x_0:
[----:B------:R-:W-:-:S00]  /*0120*/  BRA `(.L_x_0) ;  /* 0xfffffffc00fc7947 */ /* 0x000fc0000383ffff */
[----:B------:R-:W-:-:S00]  /*0130*/  NOP ;  /* 0x0000000000007918 */ /* 0x000fc00000000000 */
        /* <DEDUP_REMOVED lines=12> */
.L_x_1:


//--------------------- .nv.shared.reserved.0     --------------------------
	.section	.nv.shared.reserved.0,"aw",@nobits
	.weak		__nv_reservedSMEM_offset_0_alias
	.size		__nv_reservedSMEM_offset_0_alias, 0, 64
	.other		__nv_reservedSMEM_offset_0_alias,@"STO_CUDA_RESERVED_SHARED STV_DEFAULT"
__nv_reservedSMEM_offset_0_alias:
	.zero		0
	.zero		64


//--------------------- .nv.constant0._Z21transposeMatrixDevicePKdPdjj --------------------------
	.section	.nv.constant0._Z21transposeMatrixDevicePKdPdjj,"a",@progbits
	.sectionflags	@""
	.align	4
.nv.constant0._Z21transposeMatrixDevicePKdPdjj:
	.zero		920


//--------------------- SYMBOLS --------------------------

	.type		.nv.reservedSmem.offset0,@object
	.size		.nv.reservedSmem.offset0,0x4
